//
// Generated by NVIDIA NVVM Compiler
//
// Compiler Build ID: CL-36424714
// Cuda compilation tools, release 13.0, V13.0.88
// Based on NVVM 20.0.0
//

.version 9.0
.target sm_100
.address_size 64

	// .globl	_Z15CyclicReductioniiPff
// _ZZ15CyclicReductioniiPffE1a has been demoted
// _ZZ15CyclicReductioniiPffE1c has been demoted
// _ZZ15CyclicReductioniiPffE1d has been demoted

.visible .entry _Z15CyclicReductioniiPff(
	.param .u32 _Z15CyclicReductioniiPff_param_0,
	.param .u32 _Z15CyclicReductioniiPff_param_1,
	.param .u64 .ptr .align 1 _Z15CyclicReductioniiPff_param_2,
	.param .f32 _Z15CyclicReductioniiPff_param_3
)
{
	.reg .pred 	%p<10>;
	.reg .b32 	%r<37>;
	.reg .b32 	%f<62>;
	.reg .b64 	%rd<11>;
	// demoted variable
	.shared .align 4 .b8 _ZZ15CyclicReductioniiPffE1a[512];
	// demoted variable
	.shared .align 4 .b8 _ZZ15CyclicReductioniiPffE1c[512];
	// demoted variable
	.shared .align 4 .b8 _ZZ15CyclicReductioniiPffE1d[512];
	ld.param.u32 	%r8, [_Z15CyclicReductioniiPff_param_0];
	ld.param.u32 	%r9, [_Z15CyclicReductioniiPff_param_1];
	ld.param.u64 	%rd6, [_Z15CyclicReductioniiPff_param_2];
	ld.param.f32 	%f28, [_Z15CyclicReductioniiPff_param_3];
	cvta.to.global.u64 	%rd1, %rd6;
	setp.lt.s32 	%p1, %r8, 1;
	mov.b64 	%rd10, 0;
	@%p1 bra 	$L__BB0_12;
	mov.u32 	%r11, %tid.x;
	add.f32 	%f31, %f28, 0f40000000;
	rcp.rn.f32 	%f1, %f31;
	setp.eq.s32 	%p2, %r11, 0;
	neg.f32 	%f32, %f1;
	selp.f32 	%f2, 0f00000000, %f32, %p2;
	mov.u32 	%r12, %ntid.x;
	add.s32 	%r13, %r12, -1;
	setp.lt.u32 	%p3, %r11, %r13;
	selp.f32 	%f3, %f32, 0f00000000, %p3;
	cvt.u64.u32 	%rd10, %r11;
	mul.wide.u32 	%rd7, %r11, 4;
	add.s64 	%rd3, %rd1, %rd7;
	shl.b32 	%r14, %r11, 2;
	mov.u32 	%r15, _ZZ15CyclicReductioniiPffE1a;
	add.s32 	%r1, %r15, %r14;
	mov.u32 	%r16, _ZZ15CyclicReductioniiPffE1c;
	add.s32 	%r2, %r16, %r14;
	mov.u32 	%r17, _ZZ15CyclicReductioniiPffE1d;
	add.s32 	%r3, %r17, %r14;
	mov.b32 	%r35, 0;
$L__BB0_2:
	setp.ne.s32 	%p4, %r35, 0;
	@%p4 bra 	$L__BB0_4;
	ld.global.f32 	%f54, [%rd3];
$L__BB0_4:
	setp.lt.s32 	%p5, %r9, 2;
	mul.f32 	%f33, %f28, %f54;
	mul.f32 	%f54, %f1, %f33;
	st.shared.f32 	[%r1], %f2;
	st.shared.f32 	[%r2], %f3;
	st.shared.f32 	[%r3], %f54;
	@%p5 bra 	$L__BB0_11;
	mov.b32 	%r36, 1;
	mov.f32 	%f56, %f2;
	mov.f32 	%f58, %f3;
$L__BB0_6:
	cvt.u32.u64 	%r19, %rd10;
	bar.sync 	0;
	setp.lt.u32 	%p6, %r19, %r36;
	mov.f32 	%f59, 0f3F800000;
	@%p6 bra 	$L__BB0_8;
	sub.s32 	%r21, %r19, %r36;
	shl.b32 	%r22, %r21, 2;
	add.s32 	%r24, %r17, %r22;
	ld.shared.f32 	%f35, [%r24];
	mul.f32 	%f36, %f56, %f35;
	sub.f32 	%f54, %f54, %f36;
	add.s32 	%r26, %r16, %r22;
	ld.shared.f32 	%f37, [%r26];
	mul.f32 	%f38, %f56, %f37;
	mov.f32 	%f39, 0f3F800000;
	sub.f32 	%f59, %f39, %f38;
	neg.f32 	%f40, %f56;
	add.s32 	%r28, %r15, %r22;
	ld.shared.f32 	%f41, [%r28];
	mul.f32 	%f56, %f41, %f40;
$L__BB0_8:
	add.s32 	%r30, %r36, %r19;
	setp.ge.s32 	%p7, %r30, %r9;
	@%p7 bra 	$L__BB0_10;
	shl.b32 	%r31, %r36, 2;
	add.s32 	%r32, %r3, %r31;
	ld.shared.f32 	%f42, [%r32];
	mul.f32 	%f43, %f58, %f42;
	sub.f32 	%f54, %f54, %f43;
	add.s32 	%r33, %r1, %r31;
	ld.shared.f32 	%f44, [%r33];
	mul.f32 	%f45, %f58, %f44;
	sub.f32 	%f59, %f59, %f45;
	neg.f32 	%f46, %f58;
	add.s32 	%r34, %r2, %r31;
	ld.shared.f32 	%f47, [%r34];
	mul.f32 	%f58, %f47, %f46;
$L__BB0_10:
	rcp.rn.f32 	%f48, %f59;
	mul.f32 	%f56, %f56, %f48;
	mul.f32 	%f58, %f58, %f48;
	mul.f32 	%f54, %f54, %f48;
	st.shared.f32 	[%r1], %f56;
	st.shared.f32 	[%r2], %f58;
	st.shared.f32 	[%r3], %f54;
	shl.b32 	%r36, %r36, 1;
	setp.lt.s32 	%p8, %r36, %r9;
	@%p8 bra 	$L__BB0_6;
$L__BB0_11:
	add.s32 	%r35, %r35, 1;
	setp.ne.s32 	%p9, %r35, %r8;
	@%p9 bra 	$L__BB0_2;
$L__BB0_12:
	shl.b64 	%rd8, %rd10, 2;
	add.s64 	%rd9, %rd1, %rd8;
	st.global.f32 	[%rd9], %f54;
	ret;

}


// ===== COMPILED SASS (sm_100) =====

	.target	sm_100

	.elftype	@"ET_EXEC"


//--------------------- .note.nv.tkinfo           --------------------------
	.section	.note.nv.tkinfo,"",@"SHT_NOTE"
	.sectionflags	@"SHF_NOTE_NV_TKINFO"
	.tkinfo
        /*0018*/ 	.word	0x00000002
        /*0030*/ 	.string	""
        /*0030*/ 	.string	"ptxas"
        /*0030*/ 	.string	"Cuda compilation tools, release 13.0, V13.0.88"
        /*0030*/ 	.string	"Build cuda_13.0.r13.0/compiler.36424714_0"
        /*0030*/ 	.string	"-arch sm_100 -m 64 "



//--------------------- .note.nv.cuinfo           --------------------------
	.section	.note.nv.cuinfo,"",@"SHT_NOTE"
	.sectionflags	@"SHF_NOTE_NV_CUINFO"
        /*0018*/ 	.short	0x0002
        /*001a*/ 	.short	0x0064
        /*001c*/ 	.short	0x0082
	.zero		2


//--------------------- .nv.info                  --------------------------
	.section	.nv.info,"",@"SHT_CUDA_INFO"
	.align	4


	//----- nvinfo : EIATTR_REGCOUNT
	.align		4
        /*0000*/ 	.byte	0x04, 0x2f
        /*0002*/ 	.short	(.L_1 - .L_0)
	.align		4
.L_0:
        /*0004*/ 	.word	index@(_Z15CyclicReductioniiPff)
        /*0008*/ 	.word	0x0000001b


	//----- nvinfo : EIATTR_FRAME_SIZE
	.align		4
.L_1:
        /*000c*/ 	.byte	0x04, 0x11
        /*000e*/ 	.short	(.L_3 - .L_2)
	.align		4
.L_2:
        /*0010*/ 	.word	index@($__internal_0_$__cuda_sm20_rcp_rn_f32_slowpath)
        /*0014*/ 	.word	0x00000000


	//----- nvinfo : EIATTR_FRAME_SIZE
	.align		4
.L_3:
        /*0018*/ 	.byte	0x04, 0x11
        /*001a*/ 	.short	(.L_5 - .L_4)
	.align		4
.L_4:
        /*001c*/ 	.word	index@(_Z15CyclicReductioniiPff)
        /*0020*/ 	.word	0x00000000


	//----- nvinfo : EIATTR_MIN_STACK_SIZE
	.align		4
.L_5:
        /*0024*/ 	.byte	0x04, 0x12
        /*0026*/ 	.short	(.L_7 - .L_6)
	.align		4
.L_6:
        /*0028*/ 	.word	index@(_Z15CyclicReductioniiPff)
        /*002c*/ 	.word	0x00000000
.L_7:


//--------------------- .nv.compat                --------------------------
	.section	.nv.compat,"",@"SHT_CUDA_COMPAT_INFO"
	.align	4
        /*0000*/ 	.byte	0x02, 0x09, 0x00, 0x00, 0x02, 0x02, 0x01, 0x00, 0x02, 0x05, 0x05, 0x00, 0x03, 0x07, 0x01, 0x01
        /*0010*/ 	.byte	0x02, 0x03, 0x00, 0x00, 0x02, 0x06, 0x01, 0x00, 0x04, 0x0b, 0x08, 0x00, 0x09, 0x00, 0x00, 0x00
        /*0020*/ 	.byte	0x00, 0x00, 0x00, 0x00


//--------------------- .nv.info._Z15CyclicReductioniiPff --------------------------
	.section	.nv.info._Z15CyclicReductioniiPff,"",@"SHT_CUDA_INFO"
	.sectionflags	@""
	.align	4


	//----- nvinfo : EIATTR_CUDA_API_VERSION
	.align		4
        /*0000*/ 	.byte	0x04, 0x37
        /*0002*/ 	.short	(.L_9 - .L_8)
.L_8:
        /*0004*/ 	.word	0x00000082


	//----- nvinfo : EIATTR_KPARAM_INFO
	.align		4
.L_9:
        /*0008*/ 	.byte	0x04, 0x17
        /*000a*/ 	.short	(.L_11 - .L_10)
.L_10:
        /*000c*/ 	.word	0x00000000
        /*0010*/ 	.short	0x0003
        /*0012*/ 	.short	0x0010
        /*0014*/ 	.byte	0x00, 0xf0, 0x11, 0x00


	//----- nvinfo : EIATTR_KPARAM_INFO
	.align		4
.L_11:
        /*0018*/ 	.byte	0x04, 0x17
        /*001a*/ 	.short	(.L_13 - .L_12)
.L_12:
        /*001c*/ 	.word	0x00000000
        /*0020*/ 	.short	0x0002
        /*0022*/ 	.short	0x0008
        /*0024*/ 	.byte	0x00, 0xf5, 0x21, 0x00


	//----- nvinfo : EIATTR_KPARAM_INFO
	.align		4
.L_13:
        /*0028*/ 	.byte	0x04, 0x17
        /*002a*/ 	.short	(.L_15 - .L_14)
.L_14:
        /*002c*/ 	.word	0x00000000
        /*0030*/ 	.short	0x0001
        /*0032*/ 	.short	0x0004
        /*0034*/ 	.byte	0x00, 0xf0, 0x11, 0x00


	//----- nvinfo : EIATTR_KPARAM_INFO
	.align		4
.L_15:
        /*0038*/ 	.byte	0x04, 0x17
        /*003a*/ 	.short	(.L_17 - .L_16)
.L_16:
        /*003c*/ 	.word	0x00000000
        /*0040*/ 	.short	0x0000
        /*0042*/ 	.short	0x0000
        /*0044*/ 	.byte	0x00, 0xf0, 0x11, 0x00


	//----- nvinfo : EIATTR_SPARSE_MMA_MASK
	.align		4
.L_17:
        /*0048*/ 	.byte	0x03, 0x50
        /*004a*/ 	.short	0x0000


	//----- nvinfo : EIATTR_MAXREG_COUNT
	.align		4
        /*004c*/ 	.byte	0x03, 0x1b
        /*004e*/ 	.short	0x00ff


	//----- nvinfo : EIATTR_NUM_BARRIERS
	.align		4
        /*0050*/ 	.byte	0x02, 0x4c
        /*0052*/ 	.byte	0x01
	.zero		1


	//----- nvinfo : EIATTR_MERCURY_ISA_VERSION
	.align		4
        /*0054*/ 	.byte	0x03, 0x5f
        /*0056*/ 	.short	0x0101


	//----- nvinfo : EIATTR_VRC_CTA_INIT_COUNT
	.align		4
        /*0058*/ 	.byte	0x02, 0x4a
	.zero		1
	.zero		1


	//----- nvinfo : EIATTR_EXIT_INSTR_OFFSETS
	.align		4
        /*005c*/ 	.byte	0x04, 0x1c
        /*005e*/ 	.short	(.L_19 - .L_18)


	//   ....[0]....
.L_18:
        /*0060*/ 	.word	0x00000740


	//----- nvinfo : EIATTR_CRS_STACK_SIZE
	.align		4
.L_19:
        /*0064*/ 	.byte	0x04, 0x1e
        /*0066*/ 	.short	(.L_21 - .L_20)
.L_20:
        /*0068*/ 	.word	0x00000000


	//----- nvinfo : EIATTR_CBANK_PARAM_SIZE
	.align		4
.L_21:
        /*006c*/ 	.byte	0x03, 0x19
        /*006e*/ 	.short	0x0014


	//----- nvinfo : EIATTR_PARAM_CBANK
	.align		4
        /*0070*/ 	.byte	0x04, 0x0a
        /*0072*/ 	.short	(.L_23 - .L_22)
	.align		4
.L_22:
        /*0074*/ 	.word	index@(.nv.constant0._Z15CyclicReductioniiPff)
        /*0078*/ 	.short	0x0380
        /*007a*/ 	.short	0x0014


	//----- nvinfo : EIATTR_SW_WAR
	.align		4
.L_23:
        /*007c*/ 	.byte	0x04, 0x36
        /*007e*/ 	.short	(.L_25 - .L_24)
.L_24:
        /*0080*/ 	.word	0x00000008
.L_25:


//--------------------- .nv.callgraph             --------------------------
	.section	.nv.callgraph,"",@"SHT_CUDA_CALLGRAPH"
	.align	4
	.sectionentsize	8
	.align		4
        /*0000*/ 	.word	0x00000000
	.align		4
        /*0004*/ 	.word	0xffffffff
	.align		4
        /*0008*/ 	.word	0x00000000
	.align		4
        /*000c*/ 	.word	0xfffffffe
	.align		4
        /*0010*/ 	.word	0x00000000
	.align		4
        /*0014*/ 	.word	0xfffffffd
	.align		4
        /*0018*/ 	.word	0x00000000
	.align		4
        /*001c*/ 	.word	0xfffffffc


//--------------------- .text._Z15CyclicReductioniiPff --------------------------
	.section	.text._Z15CyclicReductioniiPff,"ax",@progbits
	.align	128
        .global         _Z15CyclicReductioniiPff
        .type           _Z15CyclicReductioniiPff,@function
        .size           _Z15CyclicReductioniiPff,(.L_x_18 - _Z15CyclicReductioniiPff)
        .other          _Z15CyclicReductioniiPff,@"STO_CUDA_ENTRY STV_DEFAULT"
_Z15CyclicReductioniiPff:
.text._Z15CyclicReductioniiPff:
[----:B------:R-:W-:Y:S01]  /*0000*/  LDC R1, c[0x0][0x37c] ;  /* 0x0000df00ff017b82 */ /* 0x000fe20000000800 */
[----:B------:R-:W0:Y:S01]  /*0010*/  LDCU UR4, c[0x0][0x380] ;  /* 0x00007000ff0477ac */ /* 0x000e220008000800 */
[----:B------:R-:W-:Y:S01]  /*0020*/  CS2R R6, SRZ ;  /* 0x0000000000067805 */ /* 0x000fe2000001ff00 */
[----:B------:R-:W1:Y:S01]  /*0030*/  LDCU.64 UR10, c[0x0][0x358] ;  /* 0x00006b00ff0a77ac */ /* 0x000e620008000a00 */
[----:B0-----:R-:W-:-:S09]  /*0040*/  UISETP.GE.AND UP0, UPT, UR4, 0x1, UPT ;  /* 0x000000010400788c */ /* 0x001fd2000bf06270 */
[----:B-1----:R-:W-:Y:S05]  /*0050*/  BRA.U !UP0, `(.L_x_0) ;  /* 0x0000000508a87547 */ /* 0x002fea000b800000 */
[----:B------:R-:W0:Y:S01]  /*0060*/  LDC R0, c[0x0][0x390] ;  /* 0x0000e400ff007b82 */ /* 0x000e220000000800 */
[----:B------:R-:W1:Y:S01]  /*0070*/  S2R R6, SR_TID.X ;  /* 0x0000000000067919 */ /* 0x000e620000002100 */
[----:B0-----:R-:W-:-:S04]  /*0080*/  FADD R0, R0, 2 ;  /* 0x4000000000007421 */ /* 0x001fc80000000000 */
[----:B------:R-:W-:-:S05]  /*0090*/  VIADD R2, R0, 0x1800000 ;  /* 0x0180000000027836 */ /* 0x000fca0000000000 */
[----:B------:R-:W-:-:S04]  /*00a0*/  LOP3.LUT R2, R2, 0x7f800000, RZ, 0xc0, !PT ;  /* 0x7f80000002027812 */ /* 0x000fc800078ec0ff */
[----:B------:R-:W-:-:S13]  /*00b0*/  ISETP.GT.U32.AND P0, PT, R2, 0x1ffffff, PT ;  /* 0x01ffffff0200780c */ /* 0x000fda0003f04070 */
[----:B-1----:R-:W-:Y:S05]  /*00c0*/  @P0 BRA `(.L_x_1) ;  /* 0x0000000000100947 */ /* 0x002fea0003800000 */
[----:B------:R-:W-:-:S07]  /*00d0*/  MOV R18, 0xf0 ;  /* 0x000000f000127802 */ /* 0x000fce0000000f00 */
[----:B------:R-:W-:Y:S05]  /*00e0*/  CALL.REL.NOINC `($__internal_0_$__cuda_sm20_rcp_rn_f32_slowpath) ;  /* 0x0000000400987944 */ /* 0x000fea0003c00000 */
[----:B------:R-:W-:Y:S01]  /*00f0*/  IMAD.MOV.U32 R3, RZ, RZ, R17 ;  /* 0x000000ffff037224 */ /* 0x000fe200078e0011 */
[----:B------:R-:W-:Y:S06]  /*0100*/  BRA `(.L_x_2) ;  /* 0x0000000000107947 */ /* 0x000fec0003800000 */
.L_x_1:
[----:B------:R-:W0:Y:S02]  /*0110*/  MUFU.RCP R3, R0 ;  /* 0x0000000000037308 */ /* 0x000e240000001000 */
[----:B0-----:R-:W-:-:S04]  /*0120*/  FFMA R2, R0, R3, -1 ;  /* 0xbf80000000027423 */ /* 0x001fc80000000003 */
[----:B------:R-:W-:-:S04]  /*0130*/  FADD.FTZ R2, -R2, -RZ ;  /* 0x800000ff02027221 */ /* 0x000fc80000010100 */
[----:B------:R-:W-:-:S07]  /*0140*/  FFMA R3, R3, R2, R3 ;  /* 0x0000000203037223 */ /* 0x000fce0000000003 */
.L_x_2:
[----:B------:R-:W0:Y:S01]  /*0150*/  S2UR UR7, SR_CgaCtaId ;  /* 0x00000000000779c3 */ /* 0x000e220000008800 */
[----:B------:R-:W1:Y:S01]  /*0160*/  LDCU UR4, c[0x0][0x360] ;  /* 0x00006c00ff0477ac */ /* 0x000e620008000800 */
[----:B------:R-:W-:Y:S01]  /*0170*/  ISETP.NE.AND P0, PT, R6, RZ, PT ;  /* 0x000000ff0600720c */ /* 0x000fe20003f05270 */
[----:B------:R-:W-:Y:S01]  /*0180*/  IMAD.MOV.U32 R7, RZ, RZ, RZ ;  /* 0x000000ffff077224 */ /* 0x000fe200078e00ff */
[----:B------:R-:W-:Y:S02]  /*0190*/  UMOV UR5, 0x400 ;  /* 0x0000040000057882 */ /* 0x000fe40000000000 */
[----:B------:R-:W-:Y:S01]  /*01a0*/  FSEL R8, -R3, RZ, P0 ;  /* 0x000000ff03087208 */ /* 0x000fe20000000100 */
[----:B------:R-:W-:Y:S01]  /*01b0*/  UIADD3 UR6, UPT, UPT, UR5, 0x200, URZ ;  /* 0x0000020005067890 */ /* 0x000fe2000fffe0ff */
[----:B------:R-:W2:Y:S01]  /*01c0*/  LDC.64 R4, c[0x0][0x388] ;  /* 0x0000e200ff047b82 */ /* 0x000ea20000000a00 */
[----:B-1----:R-:W-:Y:S02]  /*01d0*/  UIADD3 UR4, UPT, UPT, UR4, -0x1, URZ ;  /* 0xffffffff04047890 */ /* 0x002fe4000fffe0ff */
[----:B0-----:R-:W-:-:S04]  /*01e0*/  ULEA UR8, UR7, UR5, 0x18 ;  /* 0x0000000507087291 */ /* 0x001fc8000f8ec0ff */
[C---:B------:R-:W-:Y:S01]  /*01f0*/  ISETP.GE.U32.AND P1, PT, R6.reuse, UR4, PT ;  /* 0x0000000406007c0c */ /* 0x040fe2000bf26070 */
[----:B------:R-:W-:Y:S02]  /*0200*/  UIADD3 UR5, UPT, UPT, UR5, 0x400, URZ ;  /* 0x0000040005057890 */ /* 0x000fe4000fffe0ff */
[----:B------:R-:W-:Y:S01]  /*0210*/  ULEA UR6, UR7, UR6, 0x18 ;  /* 0x0000000607067291 */ /* 0x000fe2000f8ec0ff */
[----:B------:R-:W-:Y:S01]  /*0220*/  FSEL R10, -R3, RZ, !P1 ;  /* 0x000000ff030a7208 */ /* 0x000fe20004800100 */
[----:B------:R-:W-:Y:S01]  /*0230*/  ULEA UR5, UR7, UR5, 0x18 ;  /* 0x0000000507057291 */ /* 0x000fe2000f8ec0ff */
[C---:B------:R-:W-:Y:S01]  /*0240*/  LEA R9, R6.reuse, UR8, 0x2 ;  /* 0x0000000806097c11 */ /* 0x040fe2000f8e10ff */
[C---:B--2---:R-:W-:Y:S01]  /*0250*/  IMAD.WIDE.U32 R4, R6.reuse, 0x4, R4 ;  /* 0x0000000406047825 */ /* 0x044fe200078e0004 */
[----:B------:R-:W-:Y:S01]  /*0260*/  UMOV UR4, URZ ;  /* 0x000000ff00047c82 */ /* 0x000fe20008000000 */
[C---:B------:R-:W-:Y:S02]  /*0270*/  LEA R11, R6.reuse, UR6, 0x2 ;  /* 0x00000006060b7c11 */ /* 0x040fe4000f8e10ff */
[----:B------:R-:W-:-:S07]  /*0280*/  LEA R12, R6, UR5, 0x2 ;  /* 0x00000005060c7c11 */ /* 0x000fce000f8e10ff */
.L_x_12:
[----:B------:R-:W-:Y:S01]  /*0290*/  ISETP.NE.AND P0, PT, RZ, UR4, PT ;  /* 0x00000004ff007c0c */ /* 0x000fe2000bf05270 */
[----:B------:R-:W0:Y:S01]  /*02a0*/  LDCU UR7, c[0x0][0x390] ;  /* 0x00007200ff0777ac */ /* 0x000e220008000800 */
[----:B-1----:R-:W1:Y:S11]  /*02b0*/  LDCU UR9, c[0x0][0x380] ;  /* 0x00007000ff0977ac */ /* 0x002e760008000800 */
[----:B------:R-:W0:Y:S01]  /*02c0*/  @!P0 LDG.E R13, desc[UR10][R4.64] ;  /* 0x0000000a040d8981 */ /* 0x000e22000c1e1900 */
[----:B------:R-:W-:-:S03]  /*02d0*/  UIADD3 UR4, UPT, UPT, UR4, 0x1, URZ ;  /* 0x0000000104047890 */ /* 0x000fc6000fffe0ff */
[----:B------:R2:W-:Y:S04]  /*02e0*/  STS [R9], R8 ;  /* 0x0000000809007388 */ /* 0x0005e80000000800 */
[----:B------:R2:W-:Y:S01]  /*02f0*/  STS [R11], R10 ;  /* 0x0000000a0b007388 */ /* 0x0005e20000000800 */
[----:B-1----:R-:W-:Y:S01]  /*0300*/  UISETP.NE.AND UP1, UPT, UR4, UR9, UPT ;  /* 0x000000090400728c */ /* 0x002fe2000bf25270 */
[----:B0-----:R-:W-:Y:S01]  /*0310*/  FMUL R0, R13, UR7 ;  /* 0x000000070d007c20 */ /* 0x001fe20008400000 */
[----:B------:R-:W0:Y:S03]  /*0320*/  LDCU UR7, c[0x0][0x384] ;  /* 0x00007080ff0777ac */ /* 0x000e260008000800 */
[----:B------:R-:W-:-:S05]  /*0330*/  FMUL R13, R0, R3 ;  /* 0x00000003000d7220 */ /* 0x000fca0000400000 */
[----:B------:R2:W-:Y:S01]  /*0340*/  STS [R12], R13 ;  /* 0x0000000d0c007388 */ /* 0x0005e20000000800 */
[----:B0-----:R-:W-:-:S09]  /*0350*/  UISETP.GE.AND UP0, UPT, UR7, 0x2, UPT ;  /* 0x000000020700788c */ /* 0x001fd2000bf06270 */
[----:B--2---:R-:W-:Y:S05]  /*0360*/  BRA.U !UP0, `(.L_x_3) ;  /* 0x0000000108e07547 */ /* 0x004fea000b800000 */
[----:B------:R-:W-:Y:S01]  /*0370*/  IMAD.MOV.U32 R15, RZ, RZ, 0x1 ;  /* 0x00000001ff0f7424 */ /* 0x000fe200078e00ff */
[----:B------:R-:W-:Y:S01]  /*0380*/  MOV R14, R8 ;  /* 0x00000008000e7202 */ /* 0x000fe20000000f00 */
[----:B------:R-:W-:Y:S01]  /*0390*/  IMAD.MOV.U32 R16, RZ, RZ, R10 ;  /* 0x000000ffff107224 */ /* 0x000fe200078e000a */
[----:B------:R-:W0:Y:S06]  /*03a0*/  LDCU UR7, c[0x0][0x384] ;  /* 0x00007080ff0777ac */ /* 0x000e2c0008000800 */
.L_x_11:
[----:B------:R-:W-:Y:S01]  /*03b0*/  BAR.SYNC.DEFER_BLOCKING 0x0 ;  /* 0x0000000000007b1d */ /* 0x000fe20000010000 */
[C---:B------:R-:W-:Y:S01]  /*03c0*/  ISETP.GE.U32.AND P0, PT, R6.reuse, R15, PT ;  /* 0x0000000f0600720c */ /* 0x040fe20003f06070 */
[----:B------:R-:W-:-:S04]  /*03d0*/  IMAD.IADD R0, R6, 0x1, R15 ;  /* 0x0000000106007824 */ /* 0x000fc800078e020f */
[----:B------:R-:W-:Y:S01]  /*03e0*/  BSSY.RECONVERGENT B0, `(.L_x_4) ;  /* 0x000000e000007945 */ /* 0x000fe20003800200 */
[----:B0-----:R-:W-:Y:S01]  /*03f0*/  ISETP.GE.AND P1, PT, R0, UR7, PT ;  /* 0x0000000700007c0c */ /* 0x001fe2000bf26270 */
[----:B------:R-:W-:-:S06]  /*0400*/  IMAD.MOV.U32 R0, RZ, RZ, 0x3f800000 ;  /* 0x3f800000ff007424 */ /* 0x000fcc00078e00ff */
[----:B-1----:R-:W-:Y:S06]  /*0410*/  @!P0 BRA `(.L_x_5) ;  /* 0x0000000000288947 */ /* 0x002fec0003800000 */
[----:B------:R-:W-:-:S05]  /*0420*/  IMAD.IADD R0, R6, 0x1, -R15 ;  /* 0x0000000106007824 */ /* 0x000fca00078e0a0f */
[C---:B------:R-:W-:Y:S02]  /*0430*/  LEA R2, R0.reuse, UR5, 0x2 ;  /* 0x0000000500027c11 */ /* 0x040fe4000f8e10ff */
[C---:B------:R-:W-:Y:S02]  /*0440*/  LEA R17, R0.reuse, UR6, 0x2 ;  /* 0x0000000600117c11 */ /* 0x040fe4000f8e10ff */
[----:B------:R-:W-:Y:S02]  /*0450*/  LEA R18, R0, UR8, 0x2 ;  /* 0x0000000800127c11 */ /* 0x000fe4000f8e10ff */
[----:B------:R-:W0:Y:S04]  /*0460*/  LDS R2, [R2] ;  /* 0x0000000002027984 */ /* 0x000e280000000800 */
[----:B------:R-:W1:Y:S04]  /*0470*/  LDS R17, [R17] ;  /* 0x0000000011117984 */ /* 0x000e680000000800 */
[----:B------:R-:W2:Y:S01]  /*0480*/  LDS R19, [R18] ;  /* 0x0000000012137984 */ /* 0x000ea20000000800 */
[C---:B0-----:R-:W-:Y:S01]  /*0490*/  FFMA R13, -R14.reuse, R2, R13 ;  /* 0x000000020e0d7223 */ /* 0x041fe2000000010d */
[C---:B-1----:R-:W-:Y:S01]  /*04a0*/  FFMA R0, -R14.reuse, R17, 1 ;  /* 0x3f8000000e007423 */ /* 0x042fe20000000111 */
[----:B--2---:R-:W-:-:S07]  /*04b0*/  FMUL R14, R14, -R19 ;  /* 0x800000130e0e7220 */ /* 0x004fce0000400000 */
.L_x_5:
[----:B------:R-:W-:Y:S05]  /*04c0*/  BSYNC.RECONVERGENT B0 ;  /* 0x0000000000007941 */ /* 0x000fea0003800200 */
.L_x_4:
[----:B------:R-:W-:Y:S04]  /*04d0*/  BSSY.RECONVERGENT B0, `(.L_x_6) ;  /* 0x000000b000007945 */ /* 0x000fe80003800200 */
[----:B------:R-:W-:Y:S05]  /*04e0*/  @P1 BRA `(.L_x_7) ;  /* 0x0000000000241947 */ /* 0x000fea0003800000 */
[C---:B------:R-:W-:Y:S01]  /*04f0*/  LEA R2, R15.reuse, R12, 0x2 ;  /* 0x0000000c0f027211 */ /* 0x040fe200078e10ff */
[C---:B------:R-:W-:Y:S02]  /*0500*/  IMAD R17, R15.reuse, 0x4, R9 ;  /* 0x000000040f117824 */ /* 0x040fe400078e0209 */
[----:B------:R-:W-:-:S03]  /*0510*/  IMAD R18, R15, 0x4, R11 ;  /* 0x000000040f127824 */ /* 0x000fc600078e020b */
[----:B------:R-:W0:Y:S04]  /*0520*/  LDS R2, [R2] ;  /* 0x0000000002027984 */ /* 0x000e280000000800 */
[----:B------:R-:W1:Y:S04]  /*0530*/  LDS R17, [R17] ;  /* 0x0000000011117984 */ /* 0x000e680000000800 */
[----:B------:R-:W2:Y:S01]  /*0540*/  LDS R19, [R18] ;  /* 0x0000000012137984 */ /* 0x000ea20000000800 */
[C---:B0-----:R-:W-:Y:S01]  /*0550*/  FFMA R13, -R16.reuse, R2, R13 ;  /* 0x00000002100d7223 */ /* 0x041fe2000000010d */
[C---:B-1----:R-:W-:Y:S01]  /*0560*/  FFMA R0, -R16.reuse, R17, R0 ;  /* 0x0000001110007223 */ /* 0x042fe20000000100 */
[----:B--2---:R-:W-:-:S07]  /*0570*/  FMUL R16, R16, -R19 ;  /* 0x8000001310107220 */ /* 0x004fce0000400000 */
.L_x_7:
[----:B------:R-:W-:Y:S05]  /*0580*/  BSYNC.RECONVERGENT B0 ;  /* 0x0000000000007941 */ /* 0x000fea0003800200 */
.L_x_6:
[----:B------:R-:W-:Y:S01]  /*0590*/  VIADD R2, R0, 0x1800000 ;  /* 0x0180000000027836 */ /* 0x000fe20000000000 */
[----:B------:R-:W-:Y:S04]  /*05a0*/  BSSY.RECONVERGENT B0, `(.L_x_8) ;  /* 0x000000b000007945 */ /* 0x000fe80003800200 */
[----:B------:R-:W-:-:S04]  /*05b0*/  LOP3.LUT R2, R2, 0x7f800000, RZ, 0xc0, !PT ;  /* 0x7f80000002027812 */ /* 0x000fc800078ec0ff */
[----:B------:R-:W-:-:S13]  /*05c0*/  ISETP.GT.U32.AND P0, PT, R2, 0x1ffffff, PT ;  /* 0x01ffffff0200780c */ /* 0x000fda0003f04070 */
[----:B------:R-:W-:Y:S05]  /*05d0*/  @P0 BRA `(.L_x_9) ;  /* 0x00000000000c0947 */ /* 0x000fea0003800000 */
[----:B------:R-:W-:-:S07]  /*05e0*/  MOV R18, 0x600 ;  /* 0x0000060000127802 */ /* 0x000fce0000000f00 */
[----:B------:R-:W-:Y:S05]  /*05f0*/  CALL.REL.NOINC `($__internal_0_$__cuda_sm20_rcp_rn_f32_slowpath) ;  /* 0x0000000000547944 */ /* 0x000fea0003c00000 */
[----:B------:R-:W-:Y:S05]  /*0600*/  BRA `(.L_x_10) ;  /* 0x0000000000107947 */ /* 0x000fea0003800000 */
.L_x_9:
[----:B------:R-:W0:Y:S02]  /*0610*/  MUFU.RCP R17, R0 ;  /* 0x0000000000117308 */ /* 0x000e240000001000 */
[----:B0-----:R-:W-:-:S04]  /*0620*/  FFMA R2, R17, R0, -1 ;  /* 0xbf80000011027423 */ /* 0x001fc80000000000 */
[----:B------:R-:W-:-:S04]  /*0630*/  FADD.FTZ R2, -R2, -RZ ;  /* 0x800000ff02027221 */ /* 0x000fc80000010100 */
[----:B------:R-:W-:-:S07]  /*0640*/  FFMA R17, R17, R2, R17 ;  /* 0x0000000211117223 */ /* 0x000fce0000000011 */
.L_x_10:
[----:B------:R-:W-:Y:S05]  /*0650*/  BSYNC.RECONVERGENT B0 ;  /* 0x0000000000007941 */ /* 0x000fea0003800200 */
.L_x_8:
[C---:B------:R-:W-:Y:S01]  /*0660*/  FMUL R14, R17.reuse, R14 ;  /* 0x0000000e110e7220 */ /* 0x040fe20000400000 */
[C---:B------:R-:W-:Y:S01]  /*0670*/  FMUL R16, R17.reuse, R16 ;  /* 0x0000001011107220 */ /* 0x040fe20000400000 */
[----:B------:R-:W-:Y:S01]  /*0680*/  FMUL R13, R17, R13 ;  /* 0x0000000d110d7220 */ /* 0x000fe20000400000 */
[----:B------:R-:W-:Y:S02]  /*0690*/  SHF.L.U32 R15, R15, 0x1, RZ ;  /* 0x000000010f0f7819 */ /* 0x000fe400000006ff */
[----:B------:R1:W-:Y:S02]  /*06a0*/  STS [R9], R14 ;  /* 0x0000000e09007388 */ /* 0x0003e40000000800 */
[----:B------:R-:W-:Y:S02]  /*06b0*/  ISETP.GE.AND P0, PT, R15, UR7, PT ;  /* 0x000000070f007c0c */ /* 0x000fe4000bf06270 */
[----:B------:R1:W-:Y:S04]  /*06c0*/  STS [R11], R16 ;  /* 0x000000100b007388 */ /* 0x0003e80000000800 */
[----:B------:R1:W-:Y:S07]  /*06d0*/  STS [R12], R13 ;  /* 0x0000000d0c007388 */ /* 0x0003ee0000000800 */
[----:B------:R-:W-:Y:S05]  /*06e0*/  @!P0 BRA `(.L_x_11) ;  /* 0xfffffffc00308947 */ /* 0x000fea000383ffff */
.L_x_3:
[----:B------:R-:W-:Y:S05]  /*06f0*/  BRA.U UP1, `(.L_x_12) ;  /* 0xfffffff901e47547 */ /* 0x000fea000b83ffff */
.L_x_0:
[----:B------:R-:W0:Y:S02]  /*0700*/  LDCU.64 UR12, c[0x0][0x388] ;  /* 0x00007100ff0c77ac */ /* 0x000e240008000a00 */
[----:B0-----:R-:W-:-:S04]  /*0710*/  LEA R2, P0, R6, UR12, 0x2 ;  /* 0x0000000c06027c11 */ /* 0x001fc8000f8010ff */
[----:B------:R-:W-:-:S05]  /*0720*/  LEA.HI.X R3, R6, UR13, R7, 0x2, P0 ;  /* 0x0000000d06037c11 */ /* 0x000fca00080f1407 */
[----:B------:R-:W-:Y:S01]  /*0730*/  STG.E desc[UR10][R2.64], R13 ;  /* 0x0000000d02007986 */ /* 0x000fe2000c10190a */
[----:B------:R-:W-:Y:S05]  /*0740*/  EXIT ;  /* 0x000000000000794d */ /* 0x000fea0003800000 */
        .weak           $__internal_0_$__cuda_sm20_rcp_rn_f32_slowpath
        .type           $__internal_0_$__cuda_sm20_rcp_rn_f32_slowpath,@function
        .size           $__internal_0_$__cuda_sm20_rcp_rn_f32_slowpath,(.L_x_18 - $__internal_0_$__cuda_sm20_rcp_rn_f32_slowpath)
$__internal_0_$__cuda_sm20_rcp_rn_f32_slowpath:
[----:B------:R-:W-:Y:S01]  /*0750*/  IMAD.SHL.U32 R2, R0, 0x2, RZ ;  /* 0x0000000200027824 */ /* 0x000fe200078e00ff */
[----:B------:R-:W-:Y:S04]  /*0760*/  BSSY.RECONVERGENT B1, `(.L_x_13) ;  /* 0x0000030000017945 */ /* 0x000fe80003800200 */
[----:B------:R-:W-:-:S04]  /*0770*/  SHF.R.U32.HI R2, RZ, 0x18, R2 ;  /* 0x00000018ff027819 */ /* 0x000fc80000011602 */
[----:B------:R-:W-:-:S13]  /*0780*/  ISETP.NE.U32.AND P0, PT, R2, RZ, PT ;  /* 0x000000ff0200720c */ /* 0x000fda0003f05070 */
[----:B------:R-:W-:Y:S05]  /*0790*/  @P0 BRA `(.L_x_14) ;  /* 0x0000000000280947 */ /* 0x000fea0003800000 */
[----:B------:R-:W-:-:S05]  /*07a0*/  IMAD.SHL.U32 R2, R0, 0x2, RZ ;  /* 0x0000000200027824 */ /* 0x000fca00078e00ff */
[----:B------:R-:W-:-:S13]  /*07b0*/  ISETP.NE.AND P0, PT, R2, RZ, PT ;  /* 0x000000ff0200720c */ /* 0x000fda0003f05270 */
[----:B------:R-:W-:Y:S01]  /*07c0*/  @P0 FFMA R19, R0, 1.84467440737095516160e+19, RZ ;  /* 0x5f80000000130823 */ /* 0x000fe200000000ff */
[----:B------:R-:W-:Y:S08]  /*07d0*/  @!P0 MUFU.RCP R17, R0 ;  /* 0x0000000000118308 */ /* 0x000ff00000001000 */
[----:B------:R-:W0:Y:S02]  /*07e0*/  @P0 MUFU.RCP R2, R19 ;  /* 0x0000001300020308 */ /* 0x000e240000001000 */
[----:B0-----:R-:W-:-:S04]  /*07f0*/  @P0 FFMA R20, R19, R2, -1 ;  /* 0xbf80000013140423 */ /* 0x001fc80000000002 */
[----:B------:R-:W-:-:S04]  /*0800*/  @P0 FADD.FTZ R21, -R20, -RZ ;  /* 0x800000ff14150221 */ /* 0x000fc80000010100 */
[----:B------:R-:W-:-:S04]  /*0810*/  @P0 FFMA R2, R2, R21, R2 ;  /* 0x0000001502020223 */ /* 0x000fc80000000002 */
[----:B------:R-:W-:Y:S01]  /*0820*/  @P0 FFMA R17, R2, 1.84467440737095516160e+19, RZ ;  /* 0x5f80000002110823 */ /* 0x000fe200000000ff */
[----:B------:R-:W-:Y:S06]  /*0830*/  BRA `(.L_x_15) ;  /* 0x0000000000887947 */ /* 0x000fec0003800000 */
.L_x_14:
[----:B------:R-:W-:-:S05]  /*0840*/  VIADD R17, R2, 0xffffff03 ;  /* 0xffffff0302117836 */ /* 0x000fca0000000000 */
[----:B------:R-:W-:-:S13]  /*0850*/  ISETP.GT.U32.AND P0, PT, R17, 0x1, PT ;  /* 0x000000011100780c */ /* 0x000fda0003f04070 */
[----:B------:R-:W-:Y:S05]  /*0860*/  @P0 BRA `(.L_x_16) ;  /* 0x0000000000780947 */ /* 0x000fea0003800000 */
[----:B------:R-:W-:Y:S01]  /*0870*/  LOP3.LUT R19, R0, 0x7fffff, RZ, 0xc0, !PT ;  /* 0x007fffff00137812 */ /* 0x000fe200078ec0ff */
[----:B------:R-:W-:-:S03]  /*0880*/  HFMA2 R24, -RZ, RZ, 0, 1.78813934326171875e-07 ;  /* 0x00000003ff187431 */ /* 0x000fc600000001ff */
[----:B------:R-:W-:-:S04]  /*0890*/  LOP3.LUT R19, R19, 0x3f800000, RZ, 0xfc, !PT ;  /* 0x3f80000013137812 */ /* 0x000fc800078efcff */
[----:B------:R-:W0:Y:S01]  /*08a0*/  MUFU.RCP R20, R19 ;  /* 0x0000001300147308 */ /* 0x000e220000001000 */
[----:B------:R-:W-:Y:S01]  /*08b0*/  SHF.L.U32 R23, R24, R17, RZ ;  /* 0x0000001118177219 */ /* 0x000fe200000006ff */
[----:B0-----:R-:W-:-:S04]  /*08c0*/  FFMA R21, R19, R20, -1 ;  /* 0xbf80000013157423 */ /* 0x001fc80000000014 */
[----:B------:R-:W-:-:S04]  /*08d0*/  FADD.FTZ R21, -R21, -RZ ;  /* 0x800000ff15157221 */ /* 0x000fc80000010100 */
[CCC-:B------:R-:W-:Y:S01]  /*08e0*/  FFMA.RM R22, R20.reuse, R21.reuse, R20.reuse ;  /* 0x0000001514167223 */ /* 0x1c0fe20000004014 */
[----:B------:R-:W-:-:S04]  /*08f0*/  FFMA.RP R21, R20, R21, R20 ;  /* 0x0000001514157223 */ /* 0x000fc80000008014 */
[C---:B------:R-:W-:Y:S02]  /*0900*/  LOP3.LUT R20, R22.reuse, 0x7fffff, RZ, 0xc0, !PT ;  /* 0x007fffff16147812 */ /* 0x040fe400078ec0ff */
[----:B------:R-:W-:Y:S02]  /*0910*/  FSETP.NEU.FTZ.AND P0, PT, R22, R21, PT ;  /* 0x000000151600720b */ /* 0x000fe40003f1d000 */
[----:B------:R-:W-:Y:S02]  /*0920*/  LOP3.LUT R20, R20, 0x800000, RZ, 0xfc, !PT ;  /* 0x0080000014147812 */ /* 0x000fe400078efcff */
[----:B------:R-:W-:Y:S02]  /*0930*/  SEL R21, RZ, 0xffffffff, !P0 ;  /* 0xffffffffff157807 */ /* 0x000fe40004000000 */
[----:B------:R-:W-:-:S03]  /*0940*/  LOP3.LUT R22, R23, R20, RZ, 0xc0, !PT ;  /* 0x0000001417167212 */ /* 0x000fc600078ec0ff */
[----:B------:R-:W-:Y:S01]  /*0950*/  IMAD.MOV R21, RZ, RZ, -R21 ;  /* 0x000000ffff157224 */ /* 0x000fe200078e0a15 */
[----:B------:R-:W-:-:S04]  /*0960*/  SHF.R.U32.HI R22, RZ, R17, R22 ;  /* 0x00000011ff167219 */ /* 0x000fc80000011616 */
[----:B------:R-:W-:Y:S02]  /*0970*/  LOP3.LUT P1, RZ, R21, R17, R20, 0xf8, !PT ;  /* 0x0000001115ff7212 */ /* 0x000fe4000782f814 */
[C---:B------:R-:W-:Y:S02]  /*0980*/  LOP3.LUT P0, RZ, R22.reuse, 0x1, RZ, 0xc0, !PT ;  /* 0x0000000116ff7812 */ /* 0x040fe4000780c0ff */
[----:B------:R-:W-:-:S04]  /*0990*/  LOP3.LUT P2, RZ, R22, 0x2, RZ, 0xc0, !PT ;  /* 0x0000000216ff7812 */ /* 0x000fc8000784c0ff */
[----:B------:R-:W-:Y:S02]  /*09a0*/  PLOP3.LUT P0, PT, P0, P1, P2, 0xe0, 0x0 ;  /* 0x000000000000781c */ /* 0x000fe40000703c20 */
[----:B------:R-:W-:Y:S02]  /*09b0*/  LOP3.LUT P1, RZ, R0, 0x7fffff, RZ, 0xc0, !PT ;  /* 0x007fffff00ff7812 */ /* 0x000fe4000782c0ff */
[----:B------:R-:W-:-:S05]  /*09c0*/  SEL R17, RZ, 0x1, !P0 ;  /* 0x00000001ff117807 */ /* 0x000fca0004000000 */
[----:B------:R-:W-:-:S05]  /*09d0*/  IMAD.MOV R17, RZ, RZ, -R17 ;  /* 0x000000ffff117224 */ /* 0x000fca00078e0a11 */
[----:B------:R-:W-:Y:S01]  /*09e0*/  ISETP.GE.AND P0, PT, R17, RZ, PT ;  /* 0x000000ff1100720c */ /* 0x000fe20003f06270 */
[----:B------:R-:W-:-:S05]  /*09f0*/  VIADD R17, R2, 0xffffff04 ;  /* 0xffffff0402117836 */ /* 0x000fca0000000000 */
[----:B------:R-:W-:-:S07]  /*0a00*/  SHF.R.U32.HI R17, RZ, R17, R20 ;  /* 0x00000011ff117219 */ /* 0x000fce0000011614 */
[----:B------:R-:W-:-:S05]  /*0a10*/  @!P0 IADD3 R17, PT, PT, R17, 0x1, RZ ;  /* 0x0000000111118810 */ /* 0x000fca0007ffe0ff */
[----:B------:R-:W-:-:S05]  /*0a20*/  @!P1 IMAD.SHL.U32 R17, R17, 0x2, RZ ;  /* 0x0000000211119824 */ /* 0x000fca00078e00ff */
[----:B------:R-:W-:Y:S01]  /*0a30*/  LOP3.LUT R17, R17, 0x80000000, R0, 0xf8, !PT ;  /* 0x8000000011117812 */ /* 0x000fe200078ef800 */
[----:B------:R-:W-:Y:S06]  /*0a40*/  BRA `(.L_x_15) ;  /* 0x0000000000047947 */ /* 0x000fec0003800000 */
.L_x_16:
[----:B------:R0:W1:Y:S02]  /*0a50*/  MUFU.RCP R17, R0 ;  /* 0x0000000000117308 */ /* 0x0000640000001000 */
.L_x_15:
[----:B------:R-:W-:Y:S05]  /*0a60*/  BSYNC.RECONVERGENT B1 ;  /* 0x0000000000017941 */ /* 0x000fea0003800200 */
.L_x_13:
[----:B------:R-:W-:-:S04]  /*0a70*/  IMAD.MOV.U32 R19, RZ, RZ, 0x0 ;  /* 0x00000000ff137424 */ /* 0x000fc800078e00ff */
[----:B01----:R-:W-:Y:S05]  /*0a80*/  RET.REL.NODEC R18 `(_Z15CyclicReductioniiPff) ;  /* 0xfffffff4125c7950 */ /* 0x003fea0003c3ffff */
.L_x_17:
[----:B------:R-:W-:-:S00]  /*0a90*/  BRA `(.L_x_17) ;  /* 0xfffffffc00fc7947 */ /* 0x000fc0000383ffff */
[----:B------:R-:W-:-:S00]  /*0aa0*/  NOP ;  /* 0x0000000000007918 */ /* 0x000fc00000000000 */
        /* <DEDUP_REMOVED lines=13> */
.L_x_18:


//--------------------- .nv.shared._Z15CyclicReductioniiPff --------------------------
	.section	.nv.shared._Z15CyclicReductioniiPff,"aw",@nobits
	.sectionflags	@""
	.align	4
.nv.shared._Z15CyclicReductioniiPff:
	.zero		2560


//--------------------- .nv.shared.reserved.0     --------------------------
	.section	.nv.shared.reserved.0,"aw",@nobits
	.weak		__nv_reservedSMEM_offset_0_alias
	.size		__nv_reservedSMEM_offset_0_alias, 0, 64
	.other		__nv_reservedSMEM_offset_0_alias,@"STO_CUDA_RESERVED_SHARED STV_DEFAULT"
__nv_reservedSMEM_offset_0_alias:
	.zero		0
	.zero		64


//--------------------- .nv.constant0._Z15CyclicReductioniiPff --------------------------
	.section	.nv.constant0._Z15CyclicReductioniiPff,"a",@progbits
	.sectionflags	@""
	.align	4
.nv.constant0._Z15CyclicReductioniiPff:
	.zero		916


//--------------------- SYMBOLS --------------------------

	.type		.nv.reservedSmem.offset0,@object
	.size		.nv.reservedSmem.offset0,0x4
	.type		.nv.reservedSmem.cap,@object
	.size		.nv.reservedSmem.cap,0x4
